	.headerflags	@"EF_CUDA_TEXMODE_UNIFIED EF_CUDA_64BIT_ADDRESS EF_CUDA_ACCELERATORS EF_CUDA_SM90 EF_CUDA_VIRTUAL_SM(EF_CUDA_SM90)"
	.elftype	@"ET_EXEC"


//--------------------- .nv.info                  --------------------------
	.section	.nv.info,"",@"SHT_CUDA_INFO"
	.align	4


	//----- nvinfo : EIATTR_REGCOUNT
	.align		4
        /*0000*/ 	.byte	0x04, 0x2f
        /*0002*/ 	.short	(.L_3 - .L_2)
	.align		4
.L_2:
        /*0004*/ 	.word	index@(triton_poi_fused__native_batch_norm_legit_no_training_cat_27)
        /*0008*/ 	.word	0x00000015


	//----- nvinfo : EIATTR_MIN_STACK_SIZE
	.align		4
.L_3:
        /*000c*/ 	.byte	0x04, 0x12
        /*000e*/ 	.short	(.L_5 - .L_4)
	.align		4
.L_4:
        /*0010*/ 	.word	index@(triton_poi_fused__native_batch_norm_legit_no_training_cat_27)
        /*0014*/ 	.word	0x00000000


	//----- nvinfo : EIATTR_FRAME_SIZE
	.align		4
.L_5:
        /*0018*/ 	.byte	0x04, 0x11
        /*001a*/ 	.short	(.L_7 - .L_6)
	.align		4
.L_6:
        /*001c*/ 	.word	index@(triton_poi_fused__native_batch_norm_legit_no_training_cat_27)
        /*0020*/ 	.word	0x00000000


	//----- nvinfo : EIATTR_MIN_STACK_SIZE
	.align		4
.L_7:
        /*0024*/ 	.byte	0x04, 0x12
        /*0026*/ 	.short	(.L_9 - .L_8)
	.align		4
.L_8:
        /*0028*/ 	.word	index@(triton_poi_fused__native_batch_norm_legit_no_training_cat_27)
        /*002c*/ 	.word	0x00000000
.L_9:


//--------------------- .nv.info.triton_poi_fused__native_batch_norm_legit_no_training_cat_27 --------------------------
	.section	.nv.info.triton_poi_fused__native_batch_norm_legit_no_training_cat_27,"",@"SHT_CUDA_INFO"
	.sectionflags	@""
	.align	4


	//----- nvinfo : EIATTR_CUDA_API_VERSION
	.align		4
        /*0000*/ 	.byte	0x04, 0x37
        /*0002*/ 	.short	(.L_11 - .L_10)
.L_10:
        /*0004*/ 	.word	0x0000007c


	//----- nvinfo : EIATTR_KPARAM_INFO
	.align		4
.L_11:
        /*0008*/ 	.byte	0x04, 0x17
        /*000a*/ 	.short	(.L_13 - .L_12)
.L_12:
        /*000c*/ 	.word	0x00000000
        /*0010*/ 	.short	0x0008
        /*0012*/ 	.short	0x0040
        /*0014*/ 	.byte	0x00, 0xf0, 0x11, 0x00


	//----- nvinfo : EIATTR_KPARAM_INFO
	.align		4
.L_13:
        /*0018*/ 	.byte	0x04, 0x17
        /*001a*/ 	.short	(.L_15 - .L_14)
.L_14:
        /*001c*/ 	.word	0x00000000
        /*0020*/ 	.short	0x0007
        /*0022*/ 	.short	0x0038
        /*0024*/ 	.byte	0x00, 0xf4, 0x21, 0x00


	//----- nvinfo : EIATTR_KPARAM_INFO
	.align		4
.L_15:
        /*0028*/ 	.byte	0x04, 0x17
        /*002a*/ 	.short	(.L_17 - .L_16)
.L_16:
        /*002c*/ 	.word	0x00000000
        /*0030*/ 	.short	0x0006
        /*0032*/ 	.short	0x0030
        /*0034*/ 	.byte	0x00, 0xf4, 0x21, 0x00


	//----- nvinfo : EIATTR_KPARAM_INFO
	.align		4
.L_17:
        /*0038*/ 	.byte	0x04, 0x17
        /*003a*/ 	.short	(.L_19 - .L_18)
.L_18:
        /*003c*/ 	.word	0x00000000
        /*0040*/ 	.short	0x0005
        /*0042*/ 	.short	0x0028
        /*0044*/ 	.byte	0x00, 0xf4, 0x21, 0x00


	//----- nvinfo : EIATTR_KPARAM_INFO
	.align		4
.L_19:
        /*0048*/ 	.byte	0x04, 0x17
        /*004a*/ 	.short	(.L_21 - .L_20)
.L_20:
        /*004c*/ 	.word	0x00000000
        /*0050*/ 	.short	0x0004
        /*0052*/ 	.short	0x0020
        /*0054*/ 	.byte	0x00, 0xf4, 0x21, 0x00


	//----- nvinfo : EIATTR_KPARAM_INFO
	.align		4
.L_21:
        /*0058*/ 	.byte	0x04, 0x17
        /*005a*/ 	.short	(.L_23 - .L_22)
.L_22:
        /*005c*/ 	.word	0x00000000
        /*0060*/ 	.short	0x0003
        /*0062*/ 	.short	0x0018
        /*0064*/ 	.byte	0x00, 0xf4, 0x21, 0x00


	//----- nvinfo : EIATTR_KPARAM_INFO
	.align		4
.L_23:
        /*0068*/ 	.byte	0x04, 0x17
        /*006a*/ 	.short	(.L_25 - .L_24)
.L_24:
        /*006c*/ 	.word	0x00000000
        /*0070*/ 	.short	0x0002
        /*0072*/ 	.short	0x0010
        /*0074*/ 	.byte	0x00, 0xf4, 0x21, 0x00


	//----- nvinfo : EIATTR_KPARAM_INFO
	.align		4
.L_25:
        /*0078*/ 	.byte	0x04, 0x17
        /*007a*/ 	.short	(.L_27 - .L_26)
.L_26:
        /*007c*/ 	.word	0x00000000
        /*0080*/ 	.short	0x0001
        /*0082*/ 	.short	0x0008
        /*0084*/ 	.byte	0x00, 0xf4, 0x21, 0x00


	//----- nvinfo : EIATTR_KPARAM_INFO
	.align		4
.L_27:
        /*0088*/ 	.byte	0x04, 0x17
        /*008a*/ 	.short	(.L_29 - .L_28)
.L_28:
        /*008c*/ 	.word	0x00000000
        /*0090*/ 	.short	0x0000
        /*0092*/ 	.short	0x0000
        /*0094*/ 	.byte	0x00, 0xf4, 0x21, 0x00


	//----- nvinfo : EIATTR_SPARSE_MMA_MASK
	.align		4
.L_29:
        /*0098*/ 	.byte	0x03, 0x50
        /*009a*/ 	.short	0x0000


	//----- nvinfo : EIATTR_MAXREG_COUNT
	.align		4
        /*009c*/ 	.byte	0x03, 0x1b
        /*009e*/ 	.short	0x00ff


	//----- nvinfo : EIATTR_EXIT_INSTR_OFFSETS
	.align		4
        /*00a0*/ 	.byte	0x04, 0x1c
        /*00a2*/ 	.short	(.L_31 - .L_30)


	//   ....[0]....
.L_30:
        /*00a4*/ 	.word	0x00000380


	//----- nvinfo : EIATTR_REQNTID
	.align		4
.L_31:
        /*00a8*/ 	.byte	0x04, 0x10
        /*00aa*/ 	.short	(.L_33 - .L_32)
.L_32:
        /*00ac*/ 	.word	0x00000080
        /*00b0*/ 	.word	0x00000001
        /*00b4*/ 	.word	0x00000001


	//----- nvinfo : EIATTR_CBANK_PARAM_SIZE
	.align		4
.L_33:
        /*00b8*/ 	.byte	0x03, 0x19
        /*00ba*/ 	.short	0x0044


	//----- nvinfo : EIATTR_PARAM_CBANK
	.align		4
        /*00bc*/ 	.byte	0x04, 0x0a
        /*00be*/ 	.short	(.L_35 - .L_34)
	.align		4
.L_34:
        /*00c0*/ 	.word	index@(.nv.constant0.triton_poi_fused__native_batch_norm_legit_no_training_cat_27)
        /*00c4*/ 	.short	0x0210
        /*00c6*/ 	.short	0x0044


	//----- nvinfo : EIATTR_SW_WAR
	.align		4
.L_35:
        /*00c8*/ 	.byte	0x04, 0x36
        /*00ca*/ 	.short	(.L_37 - .L_36)
.L_36:
        /*00cc*/ 	.word	0x00000008
.L_37:


//--------------------- .nv.callgraph             --------------------------
	.section	.nv.callgraph,"",@"SHT_CUDA_CALLGRAPH"
	.align	4
	.sectionentsize	8
	.align		4
        /*0000*/ 	.word	0x00000000
	.align		4
        /*0004*/ 	.word	0xffffffff
	.align		4
        /*0008*/ 	.word	0x00000000
	.align		4
        /*000c*/ 	.word	0xfffffffe
	.align		4
        /*0010*/ 	.word	0x00000000
	.align		4
        /*0014*/ 	.word	0xfffffffd
	.align		4
        /*0018*/ 	.word	0x00000000
	.align		4
        /*001c*/ 	.word	0xfffffffc


//--------------------- .nv.constant4             --------------------------
	.section	.nv.constant4,"a",@progbits
	.align	8
	.align		8
.nv.constant4:
        /*0000*/ 	.dword	_$_str
	.align		8
        /*0008*/ 	.dword	_$_str_$_2


//--------------------- .text.triton_poi_fused__native_batch_norm_legit_no_training_cat_27 --------------------------
	.section	.text.triton_poi_fused__native_batch_norm_legit_no_training_cat_27,"ax",@progbits
	.align	128
        .global         triton_poi_fused__native_batch_norm_legit_no_training_cat_27
        .type           triton_poi_fused__native_batch_norm_legit_no_training_cat_27,@function
        .size           triton_poi_fused__native_batch_norm_legit_no_training_cat_27,(.L_x_1 - triton_poi_fused__native_batch_norm_legit_no_training_cat_27)
        .other          triton_poi_fused__native_batch_norm_legit_no_training_cat_27,@"STO_CUDA_ENTRY STV_DEFAULT"
triton_poi_fused__native_batch_norm_legit_no_training_cat_27:
.text.triton_poi_fused__native_batch_norm_legit_no_training_cat_27:
[----:B------:R-:W-:Y:S01]  /*0000*/  LDC R1, c[0x0][0x28] ;  /* 0x00000a00ff017b82 */ /* 0x000fe20000000800 */
[----:B------:R-:W1:Y:S07]  /*0010*/  S2R R0, SR_TID.X ;  /* 0x0000000000007919 */ /* 0x000e6e0000002100 */
[----:B------:R-:W2:Y:S01]  /*0020*/  LDC.64 R6, c[0x0][0x228] ;  /* 0x00008a00ff067b82 */ /* 0x000ea20000000a00 */
[----:B------:R-:W-:Y:S01]  /*0030*/  ULDC.64 UR4, c[0x0][0x208] ;  /* 0x0000820000047ab9 */ /* 0x000fe20000000a00 */
[----:B------:R-:W3:Y:S06]  /*0040*/  S2R R3, SR_CTAID.X ;  /* 0x0000000000037919 */ /* 0x000eec0000002500 */
[----:B------:R-:W4:Y:S08]  /*0050*/  LDC.64 R14, c[0x0][0x210] ;  /* 0x00008400ff0e7b82 */ /* 0x000f300000000a00 */
[----:B------:R-:W5:Y:S08]  /*0060*/  LDC.64 R16, c[0x0][0x218] ;  /* 0x00008600ff107b82 */ /* 0x000f700000000a00 */
[----:B------:R-:W4:Y:S01]  /*0070*/  LDC.64 R8, c[0x0][0x220] ;  /* 0x00008800ff087b82 */ /* 0x000f220000000a00 */
[----:B-1----:R-:W-:-:S07]  /*0080*/  LOP3.LUT R0, R0, 0x7f, RZ, 0xc0, !PT ;  /* 0x0000007f00007812 */ /* 0x002fce00078ec0ff */
[----:B------:R-:W1:Y:S01]  /*0090*/  LDC.64 R10, c[0x0][0x230] ;  /* 0x00008c00ff0a7b82 */ /* 0x000e620000000a00 */
[----:B---3--:R-:W-:-:S04]  /*00a0*/  LEA R0, R3, R0, 0x7 ;  /* 0x0000000003007211 */ /* 0x008fc800078e38ff */
[----:B------:R-:W-:-:S03]  /*00b0*/  SHF.R.S32.HI R3, RZ, 0x1f, R0 ;  /* 0x0000001fff037819 */ /* 0x000fc60000011400 */
[----:B------:R-:W3:Y:S01]  /*00c0*/  LDC.64 R4, c[0x0][0x238] ;  /* 0x00008e00ff047b82 */ /* 0x000ee20000000a00 */
[----:B------:R-:W-:-:S04]  /*00d0*/  LEA.HI R2, R3, R0, RZ, 0x7 ;  /* 0x0000000003027211 */ /* 0x000fc800078f38ff */
[----:B------:R-:W-:-:S04]  /*00e0*/  LOP3.LUT R3, R2, 0xffffff80, RZ, 0xc0, !PT ;  /* 0xffffff8002037812 */ /* 0x000fc800078ec0ff */
[----:B------:R-:W-:-:S05]  /*00f0*/  IADD3 R3, R0, -R3, RZ ;  /* 0x8000000300037210 */ /* 0x000fca0007ffe0ff */
[----:B--2---:R-:W-:-:S06]  /*0100*/  IMAD.WIDE R6, R3, 0x4, R6 ;  /* 0x0000000403067825 */ /* 0x004fcc00078e0206 */
[----:B------:R2:W3:Y:S01]  /*0110*/  LDG.E.EL R6, desc[UR4][R6.64] ;  /* 0x0000000406067981 */ /* 0x0004e2000c2e1900 */
[----:B------:R-:W-:Y:S02]  /*0120*/  SHF.R.S32.HI R2, RZ, 0x7, R2 ;  /* 0x00000007ff027819 */ /* 0x000fe40000011402 */
[C---:B------:R-:W-:Y:S02]  /*0130*/  ISETP.GE.AND P2, PT, R3.reuse, 0x40, PT ;  /* 0x000000400300780c */ /* 0x040fe40003f46270 */
[----:B------:R-:W-:Y:S02]  /*0140*/  ISETP.GT.AND P0, PT, R3, 0x3f, PT ;  /* 0x0000003f0300780c */ /* 0x000fe40003f04270 */
[----:B------:R-:W-:Y:S01]  /*0150*/  LEA R13, R2, R3, 0x6 ;  /* 0x00000003020d7211 */ /* 0x000fe200078e30ff */
[----:B------:R-:W-:Y:S01]  /*0160*/  HFMA2.MMA R2, -RZ, RZ, 0, 0 ;  /* 0x00000000ff027435 */ /* 0x000fe200000001ff */
[----:B--2---:R-:W-:-:S03]  /*0170*/  MOV R7, RZ ;  /* 0x000000ff00077202 */ /* 0x004fc60000000f00 */
[----:B----4-:R-:W-:-:S04]  /*0180*/  IMAD.WIDE R14, R13, 0x4, R14 ;  /* 0x000000040d0e7825 */ /* 0x010fc800078e020e */
[----:B-----5:R-:W-:Y:S02]  /*0190*/  IMAD.WIDE R16, R13, 0x4, R16 ;  /* 0x000000040d107825 */ /* 0x020fe400078e0210 */
[----:B------:R-:W2:Y:S02]  /*01a0*/  @!P2 LDG.E.EL R2, desc[UR4][R14.64] ;  /* 0x000000040e02a981 */ /* 0x000ea4000c2e1900 */
[C---:B0-----:R-:W-:Y:S02]  /*01b0*/  IMAD.WIDE R8, R3.reuse, 0x4, R8 ;  /* 0x0000000403087825 */ /* 0x041fe400078e0208 */
[----:B------:R-:W4:Y:S02]  /*01c0*/  @P0 LDG.E.EL R7, desc[UR4][R16.64+-0x100] ;  /* 0xffff000410070981 */ /* 0x000f24000c2e1900 */
[C---:B-1----:R-:W-:Y:S02]  /*01d0*/  IMAD.WIDE R10, R3.reuse, 0x4, R10 ;  /* 0x00000004030a7825 */ /* 0x042fe400078e020a */
[----:B------:R0:W5:Y:S02]  /*01e0*/  LDG.E.EL R18, desc[UR4][R8.64] ;  /* 0x0000000408127981 */ /* 0x000164000c2e1900 */
[----:B---3--:R-:W-:-:S02]  /*01f0*/  IMAD.WIDE R12, R3, 0x4, R4 ;  /* 0x00000004030c7825 */ /* 0x008fc400078e0204 */
[----:B------:R1:W3:Y:S01]  /*0200*/  LDG.E.EL R10, desc[UR4][R10.64] ;  /* 0x000000040a0a7981 */ /* 0x0002e2000c2e1900 */
[----:B------:R-:W1:Y:S03]  /*0210*/  LDC.64 R4, c[0x0][0x248] ;  /* 0x00009200ff047b82 */ /* 0x000e660000000a00 */
[----:B------:R-:W3:Y:S05]  /*0220*/  LDG.E.EL R13, desc[UR4][R12.64] ;  /* 0x000000040c0d7981 */ /* 0x000eea000c2e1900 */
[----:B0-----:R-:W0:Y:S01]  /*0230*/  LDC.64 R8, c[0x0][0x240] ;  /* 0x00009000ff087b82 */ /* 0x001e220000000a00 */
[----:B-1----:R-:W-:Y:S01]  /*0240*/  HFMA2.MMA R11, -RZ, RZ, 1.625, 0 ;  /* 0x3e800000ff0b7435 */ /* 0x002fe200000001ff */
[----:B------:R-:W-:-:S04]  /*0250*/  IMAD.WIDE R4, R0, 0x4, R4 ;  /* 0x0000000400047825 */ /* 0x000fc800078e0204 */
[----:B0-----:R-:W-:-:S04]  /*0260*/  IMAD.WIDE R8, R0, 0x4, R8 ;  /* 0x0000000400087825 */ /* 0x001fc800078e0208 */
[----:B------:R-:W-:-:S04]  /*0270*/  FADD R6, R6, 0.0010000000474974513054 ;  /* 0x3a83126f06067421 */ /* 0x000fc80000000000 */
[----:B------:R-:W0:Y:S01]  /*0280*/  MUFU.SQRT R14, R6 ;  /* 0x00000006000e7308 */ /* 0x000e220000002000 */
[----:B--2---:R-:W-:Y:S02]  /*0290*/  SEL R3, R2, RZ, !P2 ;  /* 0x000000ff02037207 */ /* 0x004fe40005000000 */
[C---:B0-----:R-:W-:Y:S02]  /*02a0*/  FSETP.GT.AND P1, PT, R14.reuse, 8.50705917302346158658e+37, PT ;  /* 0x7e8000000e00780b */ /* 0x041fe40003f24000 */
[----:B------:R-:W-:Y:S02]  /*02b0*/  FSETP.GEU.AND P3, PT, R14, 1.175494350822287508e-38, PT ;  /* 0x008000000e00780b */ /* 0x000fe40003f6e000 */
[----:B------:R-:W-:Y:S02]  /*02c0*/  FSEL R11, R11, 1, P1 ;  /* 0x3f8000000b0b7808 */ /* 0x000fe40000800000 */
[----:B----4-:R-:W-:-:S05]  /*02d0*/  @P2 SEL R3, R7, RZ, P0 ;  /* 0x000000ff07032207 */ /* 0x010fca0000000000 */
[----:B-----5:R-:W-:Y:S01]  /*02e0*/  FADD R18, -R18, R3 ;  /* 0x0000000312127221 */ /* 0x020fe20000000100 */
[----:B------:R-:W-:Y:S01]  /*02f0*/  STG.E desc[UR4][R8.64], R3 ;  /* 0x0000000308007986 */ /* 0x000fe2000c101904 */
[----:B------:R-:W-:Y:S02]  /*0300*/  @P1 FMUL R14, R14, 0.25 ;  /* 0x3e8000000e0e1820 */ /* 0x000fe40000400000 */
[----:B------:R-:W-:Y:S02]  /*0310*/  @!P3 FMUL R11, R11, 16777216 ;  /* 0x4b8000000b0bb820 */ /* 0x000fe40000400000 */
[----:B------:R-:W-:-:S06]  /*0320*/  @!P3 FMUL R14, R14, 16777216 ;  /* 0x4b8000000e0eb820 */ /* 0x000fcc0000400000 */
[----:B------:R-:W0:Y:S02]  /*0330*/  MUFU.RCP R14, R14 ;  /* 0x0000000e000e7308 */ /* 0x000e240000001000 */
[----:B0-----:R-:W-:-:S04]  /*0340*/  FMUL R11, R14, R11 ;  /* 0x0000000b0e0b7220 */ /* 0x001fc80000400000 */
[----:B------:R-:W-:-:S04]  /*0350*/  FMUL R11, R18, R11 ;  /* 0x0000000b120b7220 */ /* 0x000fc80000400000 */
[----:B---3--:R-:W-:-:S05]  /*0360*/  FFMA R11, R10, R11, R13 ;  /* 0x0000000b0a0b7223 */ /* 0x008fca000000000d */
[----:B------:R-:W-:Y:S01]  /*0370*/  STG.E desc[UR4][R4.64], R11 ;  /* 0x0000000b04007986 */ /* 0x000fe2000c101904 */
[----:B------:R-:W-:Y:S05]  /*0380*/  EXIT ;  /* 0x000000000000794d */ /* 0x000fea0003800000 */
.L_x_0:
[----:B------:R-:W-:-:S00]  /*0390*/  BRA `(.L_x_0) ;  /* 0xfffffffc00fc7947 */ /* 0x000fc0000383ffff */
[----:B------:R-:W-:-:S00]  /*03a0*/  NOP ;  /* 0x0000000000007918 */ /* 0x000fc00000000000 */
        /* <DEDUP_REMOVED lines=13> */
.L_x_1:


//--------------------- .nv.global.init           --------------------------
	.section	.nv.global.init,"aw",@progbits
.nv.global.init:
	.type		_$_str,@object
	.size		_$_str,(_$_str_$_2 - _$_str)
_$_str:
        /*0000*/ 	.byte	0x5f, 0x5f, 0x43, 0x55, 0x44, 0x41, 0x5f, 0x46, 0x54, 0x5a, 0x00
	.type		_$_str_$_2,@object
	.size		_$_str_$_2,(.L_1 - _$_str_$_2)
_$_str_$_2:
        /*000b*/ 	.byte	0x5f, 0x5f, 0x43, 0x55, 0x44, 0x41, 0x5f, 0x50, 0x52, 0x45, 0x43, 0x5f, 0x53, 0x51, 0x52, 0x54
        /*001b*/ 	.byte	0x00
.L_1:


//--------------------- .nv.constant0.triton_poi_fused__native_batch_norm_legit_no_training_cat_27 --------------------------
	.section	.nv.constant0.triton_poi_fused__native_batch_norm_legit_no_training_cat_27,"a",@progbits
	.sectionflags	@""
	.align	4
.nv.constant0.triton_poi_fused__native_batch_norm_legit_no_training_cat_27:
	.zero		596
